//
// Generated by NVIDIA NVVM Compiler
//
// Compiler Build ID: CL-36424714
// Cuda compilation tools, release 13.0, V13.0.88
// Based on NVVM 20.0.0
//

.version 9.0
.target sm_100
.address_size 64

	// .globl	_Z27unique_index_calc_threadIdxPi
.extern .func  (.param .b32 func_retval0) vprintf
(
	.param .b64 vprintf_param_0,
	.param .b64 vprintf_param_1
)
;
.global .align 1 .b8 $str[26] = {116, 104, 114, 101, 97, 100, 73, 100, 120, 58, 32, 37, 100, 44, 32, 118, 97, 108, 117, 101, 58, 32, 37, 100, 10};
.global .align 1 .b8 $str$1[53] = {98, 108, 111, 99, 107, 73, 100, 120, 46, 120, 58, 32, 37, 100, 44, 32, 116, 104, 114, 101, 97, 100, 73, 100, 120, 46, 120, 58, 32, 37, 100, 44, 32, 103, 105, 100, 58, 32, 37, 100, 44, 32, 118, 97, 108, 117, 101, 58, 32, 37, 100, 10};

.visible .entry _Z27unique_index_calc_threadIdxPi(
	.param .u64 .ptr .align 1 _Z27unique_index_calc_threadIdxPi_param_0
)
{
	.local .align 8 .b8 	__local_depot0[8];
	.reg .b64 	%SP;
	.reg .b64 	%SPL;
	.reg .b32 	%r<5>;
	.reg .b64 	%rd<9>;

	mov.u64 	%SPL, __local_depot0;
	cvta.local.u64 	%SP, %SPL;
	ld.param.u64 	%rd1, [_Z27unique_index_calc_threadIdxPi_param_0];
	cvta.to.global.u64 	%rd2, %rd1;
	add.u64 	%rd3, %SP, 0;
	add.u64 	%rd4, %SPL, 0;
	mov.u32 	%r1, %tid.x;
	mul.wide.u32 	%rd5, %r1, 4;
	add.s64 	%rd6, %rd2, %rd5;
	ld.global.u32 	%r2, [%rd6];
	st.local.v2.u32 	[%rd4], {%r1, %r2};
	mov.u64 	%rd7, $str;
	cvta.global.u64 	%rd8, %rd7;
	{ // callseq 0, 0
	.param .b64 param0;
	st.param.b64 	[param0], %rd8;
	.param .b64 param1;
	st.param.b64 	[param1], %rd3;
	.param .b32 retval0;
	call.uni (retval0), 
	vprintf, 
	(
	param0, 
	param1
	);
	ld.param.b32 	%r3, [retval0];
	} // callseq 0
	ret;

}
	// .globl	_Z22unique_gid_calculationPi
.visible .entry _Z22unique_gid_calculationPi(
	.param .u64 .ptr .align 1 _Z22unique_gid_calculationPi_param_0
)
{
	.local .align 16 .b8 	__local_depot1[16];
	.reg .b64 	%SP;
	.reg .b64 	%SPL;
	.reg .b32 	%r<8>;
	.reg .b64 	%rd<9>;

	mov.u64 	%SPL, __local_depot1;
	cvta.local.u64 	%SP, %SPL;
	ld.param.u64 	%rd1, [_Z22unique_gid_calculationPi_param_0];
	cvta.to.global.u64 	%rd2, %rd1;
	add.u64 	%rd3, %SP, 0;
	add.u64 	%rd4, %SPL, 0;
	mov.u32 	%r1, %tid.x;
	mov.u32 	%r2, %ctaid.x;
	mov.u32 	%r3, %ntid.x;
	mad.lo.s32 	%r4, %r2, %r3, %r1;
	mul.wide.s32 	%rd5, %r4, 4;
	add.s64 	%rd6, %rd2, %rd5;
	ld.global.u32 	%r5, [%rd6];
	st.local.v4.u32 	[%rd4], {%r2, %r1, %r4, %r5};
	mov.u64 	%rd7, $str$1;
	cvta.global.u64 	%rd8, %rd7;
	{ // callseq 1, 0
	.param .b64 param0;
	st.param.b64 	[param0], %rd8;
	.param .b64 param1;
	st.param.b64 	[param1], %rd3;
	.param .b32 retval0;
	call.uni (retval0), 
	vprintf, 
	(
	param0, 
	param1
	);
	ld.param.b32 	%r6, [retval0];
	} // callseq 1
	ret;

}


// ===== COMPILED SASS (sm_100) =====

	.target	sm_100

	.elftype	@"ET_EXEC"


//--------------------- .note.nv.tkinfo           --------------------------
	.section	.note.nv.tkinfo,"",@"SHT_NOTE"
	.sectionflags	@"SHF_NOTE_NV_TKINFO"
	.tkinfo
        /*0018*/ 	.word	0x00000002
        /*0030*/ 	.string	""
        /*0030*/ 	.string	"ptxas"
        /*0030*/ 	.string	"Cuda compilation tools, release 13.0, V13.0.88"
        /*0030*/ 	.string	"Build cuda_13.0.r13.0/compiler.36424714_0"
        /*0030*/ 	.string	"-arch sm_100 -m 64 "



//--------------------- .note.nv.cuinfo           --------------------------
	.section	.note.nv.cuinfo,"",@"SHT_NOTE"
	.sectionflags	@"SHF_NOTE_NV_CUINFO"
        /*0018*/ 	.short	0x0002
        /*001a*/ 	.short	0x0064
        /*001c*/ 	.short	0x0082
	.zero		2


//--------------------- .nv.info                  --------------------------
	.section	.nv.info,"",@"SHT_CUDA_INFO"
	.align	4


	//----- nvinfo : EIATTR_REGCOUNT
	.align		4
        /*0000*/ 	.byte	0x04, 0x2f
        /*0002*/ 	.short	(.L_3 - .L_2)
	.align		4
.L_2:
        /*0004*/ 	.word	index@(_Z27unique_index_calc_threadIdxPi)
        /*0008*/ 	.word	0x00000018


	//----- nvinfo : EIATTR_FRAME_SIZE
	.align		4
.L_3:
        /*000c*/ 	.byte	0x04, 0x11
        /*000e*/ 	.short	(.L_5 - .L_4)
	.align		4
.L_4:
        /*0010*/ 	.word	index@(_Z27unique_index_calc_threadIdxPi)
        /*0014*/ 	.word	0x00000008


	//----- nvinfo : EIATTR_REGCOUNT
	.align		4
.L_5:
        /*0018*/ 	.byte	0x04, 0x2f
        /*001a*/ 	.short	(.L_7 - .L_6)
	.align		4
.L_6:
        /*001c*/ 	.word	index@(_Z22unique_gid_calculationPi)
        /*0020*/ 	.word	0x00000018


	//----- nvinfo : EIATTR_FRAME_SIZE
	.align		4
.L_7:
        /*0024*/ 	.byte	0x04, 0x11
        /*0026*/ 	.short	(.L_9 - .L_8)
	.align		4
.L_8:
        /*0028*/ 	.word	index@(_Z22unique_gid_calculationPi)
        /*002c*/ 	.word	0x00000010


	//----- nvinfo : EIATTR_MIN_STACK_SIZE
	.align		4
.L_9:
        /*0030*/ 	.byte	0x04, 0x12
        /*0032*/ 	.short	(.L_11 - .L_10)
	.align		4
.L_10:
        /*0034*/ 	.word	index@(_Z22unique_gid_calculationPi)
        /*0038*/ 	.word	0x00000010


	//----- nvinfo : EIATTR_MIN_STACK_SIZE
	.align		4
.L_11:
        /*003c*/ 	.byte	0x04, 0x12
        /*003e*/ 	.short	(.L_13 - .L_12)
	.align		4
.L_12:
        /*0040*/ 	.word	index@(_Z27unique_index_calc_threadIdxPi)
        /*0044*/ 	.word	0x00000008
.L_13:


//--------------------- .nv.compat                --------------------------
	.section	.nv.compat,"",@"SHT_CUDA_COMPAT_INFO"
	.align	4
        /*0000*/ 	.byte	0x02, 0x09, 0x00, 0x00, 0x02, 0x02, 0x01, 0x00, 0x02, 0x05, 0x05, 0x00, 0x03, 0x07, 0x01, 0x01
        /*0010*/ 	.byte	0x02, 0x03, 0x00, 0x00, 0x02, 0x06, 0x01, 0x00, 0x04, 0x0b, 0x08, 0x00, 0x09, 0x00, 0x00, 0x00
        /*0020*/ 	.byte	0x00, 0x00, 0x00, 0x00


//--------------------- .nv.info._Z22unique_gid_calculationPi --------------------------
	.section	.nv.info._Z22unique_gid_calculationPi,"",@"SHT_CUDA_INFO"
	.sectionflags	@""
	.align	4


	//----- nvinfo : EIATTR_CUDA_API_VERSION
	.align		4
        /*0000*/ 	.byte	0x04, 0x37
        /*0002*/ 	.short	(.L_15 - .L_14)
.L_14:
        /*0004*/ 	.word	0x00000082


	//----- nvinfo : EIATTR_KPARAM_INFO
	.align		4
.L_15:
        /*0008*/ 	.byte	0x04, 0x17
        /*000a*/ 	.short	(.L_17 - .L_16)
.L_16:
        /*000c*/ 	.word	0x00000000
        /*0010*/ 	.short	0x0000
        /*0012*/ 	.short	0x0000
        /*0014*/ 	.byte	0x00, 0xf5, 0x21, 0x00


	//----- nvinfo : EIATTR_SPARSE_MMA_MASK
	.align		4
.L_17:
        /*0018*/ 	.byte	0x03, 0x50
        /*001a*/ 	.short	0x0000


	//----- nvinfo : EIATTR_MAXREG_COUNT
	.align		4
        /*001c*/ 	.byte	0x03, 0x1b
        /*001e*/ 	.short	0x00ff


	//----- nvinfo : EIATTR_EXTERNS
	.align		4
        /*0020*/ 	.byte	0x04, 0x0f
        /*0022*/ 	.short	(.L_19 - .L_18)


	//   ....[0]....
	.align		4
.L_18:
        /*0024*/ 	.word	index@(vprintf)


	//----- nvinfo : EIATTR_MERCURY_ISA_VERSION
	.align		4
.L_19:
        /*0028*/ 	.byte	0x03, 0x5f
        /*002a*/ 	.short	0x0101


	//----- nvinfo : EIATTR_VRC_CTA_INIT_COUNT
	.align		4
        /*002c*/ 	.byte	0x02, 0x4a
	.zero		1
	.zero		1


	//----- nvinfo : EIATTR_SYSCALL_OFFSETS
	.align		4
        /*0030*/ 	.byte	0x04, 0x46
        /*0032*/ 	.short	(.L_21 - .L_20)


	//   ....[0]....
.L_20:
        /*0034*/ 	.word	0x00000150


	//----- nvinfo : EIATTR_EXIT_INSTR_OFFSETS
	.align		4
.L_21:
        /*0038*/ 	.byte	0x04, 0x1c
        /*003a*/ 	.short	(.L_23 - .L_22)


	//   ....[0]....
.L_22:
        /*003c*/ 	.word	0x00000160


	//----- nvinfo : EIATTR_CBANK_PARAM_SIZE
	.align		4
.L_23:
        /*0040*/ 	.byte	0x03, 0x19
        /*0042*/ 	.short	0x0008


	//----- nvinfo : EIATTR_PARAM_CBANK
	.align		4
        /*0044*/ 	.byte	0x04, 0x0a
        /*0046*/ 	.short	(.L_25 - .L_24)
	.align		4
.L_24:
        /*0048*/ 	.word	index@(.nv.constant0._Z22unique_gid_calculationPi)
        /*004c*/ 	.short	0x0380
        /*004e*/ 	.short	0x0008


	//----- nvinfo : EIATTR_SW_WAR
	.align		4
.L_25:
        /*0050*/ 	.byte	0x04, 0x36
        /*0052*/ 	.short	(.L_27 - .L_26)
.L_26:
        /*0054*/ 	.word	0x00000008
.L_27:


//--------------------- .nv.info._Z27unique_index_calc_threadIdxPi --------------------------
	.section	.nv.info._Z27unique_index_calc_threadIdxPi,"",@"SHT_CUDA_INFO"
	.sectionflags	@""
	.align	4


	//----- nvinfo : EIATTR_CUDA_API_VERSION
	.align		4
        /*0000*/ 	.byte	0x04, 0x37
        /*0002*/ 	.short	(.L_29 - .L_28)
.L_28:
        /*0004*/ 	.word	0x00000082


	//----- nvinfo : EIATTR_KPARAM_INFO
	.align		4
.L_29:
        /*0008*/ 	.byte	0x04, 0x17
        /*000a*/ 	.short	(.L_31 - .L_30)
.L_30:
        /*000c*/ 	.word	0x00000000
        /*0010*/ 	.short	0x0000
        /*0012*/ 	.short	0x0000
        /*0014*/ 	.byte	0x00, 0xf5, 0x21, 0x00


	//----- nvinfo : EIATTR_SPARSE_MMA_MASK
	.align		4
.L_31:
        /*0018*/ 	.byte	0x03, 0x50
        /*001a*/ 	.short	0x0000


	//----- nvinfo : EIATTR_MAXREG_COUNT
	.align		4
        /*001c*/ 	.byte	0x03, 0x1b
        /*001e*/ 	.short	0x00ff


	//----- nvinfo : EIATTR_EXTERNS
	.align		4
        /*0020*/ 	.byte	0x04, 0x0f
        /*0022*/ 	.short	(.L_33 - .L_32)


	//   ....[0]....
	.align		4
.L_32:
        /*0024*/ 	.word	index@(vprintf)


	//----- nvinfo : EIATTR_MERCURY_ISA_VERSION
	.align		4
.L_33:
        /*0028*/ 	.byte	0x03, 0x5f
        /*002a*/ 	.short	0x0101


	//----- nvinfo : EIATTR_VRC_CTA_INIT_COUNT
	.align		4
        /*002c*/ 	.byte	0x02, 0x4a
	.zero		1
	.zero		1


	//----- nvinfo : EIATTR_SYSCALL_OFFSETS
	.align		4
        /*0030*/ 	.byte	0x04, 0x46
        /*0032*/ 	.short	(.L_35 - .L_34)


	//   ....[0]....
.L_34:
        /*0034*/ 	.word	0x00000120


	//----- nvinfo : EIATTR_EXIT_INSTR_OFFSETS
	.align		4
.L_35:
        /*0038*/ 	.byte	0x04, 0x1c
        /*003a*/ 	.short	(.L_37 - .L_36)


	//   ....[0]....
.L_36:
        /*003c*/ 	.word	0x00000130


	//----- nvinfo : EIATTR_CBANK_PARAM_SIZE
	.align		4
.L_37:
        /*0040*/ 	.byte	0x03, 0x19
        /*0042*/ 	.short	0x0008


	//----- nvinfo : EIATTR_PARAM_CBANK
	.align		4
        /*0044*/ 	.byte	0x04, 0x0a
        /*0046*/ 	.short	(.L_39 - .L_38)
	.align		4
.L_38:
        /*0048*/ 	.word	index@(.nv.constant0._Z27unique_index_calc_threadIdxPi)
        /*004c*/ 	.short	0x0380
        /*004e*/ 	.short	0x0008


	//----- nvinfo : EIATTR_SW_WAR
	.align		4
.L_39:
        /*0050*/ 	.byte	0x04, 0x36
        /*0052*/ 	.short	(.L_41 - .L_40)
.L_40:
        /*0054*/ 	.word	0x00000008
.L_41:


//--------------------- .nv.callgraph             --------------------------
	.section	.nv.callgraph,"",@"SHT_CUDA_CALLGRAPH"
	.align	4
	.sectionentsize	8
	.align		4
        /*0000*/ 	.word	0x00000000
	.align		4
        /*0004*/ 	.word	0xffffffff
	.align		4
        /*0008*/ 	.word	index@(_Z22unique_gid_calculationPi)
	.align		4
        /*000c*/ 	.word	index@(vprintf)
	.align		4
        /*0010*/ 	.word	index@(_Z27unique_index_calc_threadIdxPi)
	.align		4
        /*0014*/ 	.word	index@(vprintf)
	.align		4
        /*0018*/ 	.word	0x00000000
	.align		4
        /*001c*/ 	.word	0xfffffffe
	.align		4
        /*0020*/ 	.word	0x00000000
	.align		4
        /*0024*/ 	.word	0xfffffffd
	.align		4
        /*0028*/ 	.word	0x00000000
	.align		4
        /*002c*/ 	.word	0xfffffffc


//--------------------- .nv.constant4             --------------------------
	.section	.nv.constant4,"a",@progbits
	.align	8
	.align		8
.nv.constant4:
        /*0000*/ 	.dword	vprintf
	.align		8
        /*0008*/ 	.dword	$str
	.align		8
        /*0010*/ 	.dword	$str$1


//--------------------- .text._Z22unique_gid_calculationPi --------------------------
	.section	.text._Z22unique_gid_calculationPi,"ax",@progbits
	.align	128
        .global         _Z22unique_gid_calculationPi
        .type           _Z22unique_gid_calculationPi,@function
        .size           _Z22unique_gid_calculationPi,(.L_x_4 - _Z22unique_gid_calculationPi)
        .other          _Z22unique_gid_calculationPi,@"STO_CUDA_ENTRY STV_DEFAULT"
_Z22unique_gid_calculationPi:
.text._Z22unique_gid_calculationPi:
[----:B------:R-:W0:Y:S01]  /*0000*/  LDC R1, c[0x0][0x37c] ;  /* 0x0000df00ff017b82 */ /* 0x000e220000000800 */
[----:B------:R-:W1:Y:S07]  /*0010*/  S2R R13, SR_TID.X ;  /* 0x00000000000d7919 */ /* 0x000e6e0000002100 */
[----:B------:R-:W2:Y:S01]  /*0020*/  LDC.64 R2, c[0x0][0x380] ;  /* 0x0000e000ff027b82 */ /* 0x000ea20000000a00 */
[----:B------:R-:W3:Y:S01]  /*0030*/  LDCU UR6, c[0x0][0x2fc] ;  /* 0x00005f80ff0677ac */ /* 0x000ee20008000800 */
[----:B0-----:R-:W-:Y:S01]  /*0040*/  VIADD R1, R1, 0xfffffff0 ;  /* 0xfffffff001017836 */ /* 0x001fe20000000000 */
[----:B------:R-:W1:Y:S01]  /*0050*/  S2R R12, SR_CTAID.X ;  /* 0x00000000000c7919 */ /* 0x000e620000002500 */
[----:B------:R-:W1:Y:S01]  /*0060*/  LDCU UR7, c[0x0][0x360] ;  /* 0x00006c00ff0777ac */ /* 0x000e620008000800 */
[----:B------:R-:W0:Y:S01]  /*0070*/  LDCU.64 UR4, c[0x0][0x358] ;  /* 0x00006b00ff0477ac */ /* 0x000e220008000a00 */
[----:B------:R-:W-:Y:S01]  /*0080*/  MOV R0, 0x0 ;  /* 0x0000000000007802 */ /* 0x000fe20000000f00 */
[----:B------:R-:W4:Y:S01]  /*0090*/  LDCU.64 UR8, c[0x4][0x10] ;  /* 0x01000200ff0877ac */ /* 0x000f220008000a00 */
[----:B-1----:R-:W-:-:S04]  /*00a0*/  IMAD R14, R12, UR7, R13 ;  /* 0x000000070c0e7c24 */ /* 0x002fc8000f8e020d */
[----:B--2---:R-:W-:-:S05]  /*00b0*/  IMAD.WIDE R2, R14, 0x4, R2 ;  /* 0x000000040e027825 */ /* 0x004fca00078e0202 */
[----:B0-----:R-:W2:Y:S01]  /*00c0*/  LDG.E R15, desc[UR4][R2.64] ;  /* 0x00000004020f7981 */ /* 0x001ea2000c1e1900 */
[----:B------:R-:W0:Y:S01]  /*00d0*/  LDCU UR4, c[0x0][0x2f8] ;  /* 0x00005f00ff0477ac */ /* 0x000e220008000800 */
[----:B------:R1:W1:Y:S01]  /*00e0*/  LDC.64 R8, c[0x4][R0] ;  /* 0x0100000000087b82 */ /* 0x0002620000000a00 */
[----:B----4-:R-:W-:Y:S01]  /*00f0*/  IMAD.U32 R4, RZ, RZ, UR8 ;  /* 0x00000008ff047e24 */ /* 0x010fe2000f8e00ff */
[----:B------:R-:W-:Y:S02]  /*0100*/  MOV R5, UR9 ;  /* 0x0000000900057c02 */ /* 0x000fe40008000f00 */
[----:B0-----:R-:W-:-:S04]  /*0110*/  IADD3 R6, P0, PT, R1, UR4, RZ ;  /* 0x0000000401067c10 */ /* 0x001fc8000ff1e0ff */
[----:B---3--:R-:W-:Y:S01]  /*0120*/  IADD3.X R7, PT, PT, RZ, UR6, RZ, P0, !PT ;  /* 0x00000006ff077c10 */ /* 0x008fe200087fe4ff */
[----:B-12---:R0:W-:Y:S08]  /*0130*/  STL.128 [R1], R12 ;  /* 0x0000000c01007387 */ /* 0x0061f00000100c00 */
[----:B------:R-:W-:-:S07]  /*0140*/  LEPC R20, `(.L_x_0) ;  /* 0x000000001014794e */ /* 0x000fce0000000000 */
[----:B0-----:R-:W-:Y:S05]  /*0150*/  CALL.ABS.NOINC R8 ;  /* 0x0000000008007343 */ /* 0x001fea0003c00000 */
.L_x_0:
[----:B------:R-:W-:Y:S05]  /*0160*/  EXIT ;  /* 0x000000000000794d */ /* 0x000fea0003800000 */
.L_x_1:
[----:B------:R-:W-:-:S00]  /*0170*/  BRA `(.L_x_1) ;  /* 0xfffffffc00fc7947 */ /* 0x000fc0000383ffff */
[----:B------:R-:W-:-:S00]  /*0180*/  NOP ;  /* 0x0000000000007918 */ /* 0x000fc00000000000 */
[----:B------:R-:W-:-:S00]  /*0190*/  NOP ;  /* 0x0000000000007918 */ /* 0x000fc00000000000 */
[----:B------:R-:W-:-:S00]  /*01a0*/  NOP ;  /* 0x0000000000007918 */ /* 0x000fc00000000000 */
[----:B------:R-:W-:-:S00]  /*01b0*/  NOP ;  /* 0x0000000000007918 */ /* 0x000fc00000000000 */
[----:B------:R-:W-:-:S00]  /*01c0*/  NOP ;  /* 0x0000000000007918 */ /* 0x000fc00000000000 */
[----:B------:R-:W-:-:S00]  /*01d0*/  NOP ;  /* 0x0000000000007918 */ /* 0x000fc00000000000 */
[----:B------:R-:W-:-:S00]  /*01e0*/  NOP ;  /* 0x0000000000007918 */ /* 0x000fc00000000000 */
[----:B------:R-:W-:-:S00]  /*01f0*/  NOP ;  /* 0x0000000000007918 */ /* 0x000fc00000000000 */
.L_x_4:


//--------------------- .text._Z27unique_index_calc_threadIdxPi --------------------------
	.section	.text._Z27unique_index_calc_threadIdxPi,"ax",@progbits
	.align	128
        .global         _Z27unique_index_calc_threadIdxPi
        .type           _Z27unique_index_calc_threadIdxPi,@function
        .size           _Z27unique_index_calc_threadIdxPi,(.L_x_5 - _Z27unique_index_calc_threadIdxPi)
        .other          _Z27unique_index_calc_threadIdxPi,@"STO_CUDA_ENTRY STV_DEFAULT"
_Z27unique_index_calc_threadIdxPi:
.text._Z27unique_index_calc_threadIdxPi:
[----:B------:R-:W0:Y:S01]  /*0000*/  LDC R1, c[0x0][0x37c] ;  /* 0x0000df00ff017b82 */ /* 0x000e220000000800 */
[----:B------:R-:W1:Y:S07]  /*0010*/  S2R R10, SR_TID.X ;  /* 0x00000000000a7919 */ /* 0x000e6e0000002100 */
[----:B------:R-:W1:Y:S01]  /*0020*/  LDC.64 R2, c[0x0][0x380] ;  /* 0x0000e000ff027b82 */ /* 0x000e620000000a00 */
[----:B------:R-:W2:Y:S01]  /*0030*/  LDCU.64 UR4, c[0x0][0x358] ;  /* 0x00006b00ff0477ac */ /* 0x000ea20008000a00 */
[----:B0-----:R-:W-:Y:S01]  /*0040*/  VIADD R1, R1, 0xfffffff8 ;  /* 0xfffffff801017836 */ /* 0x001fe20000000000 */
[----:B------:R-:W0:Y:S01]  /*0050*/  LDCU.64 UR6, c[0x4][0x8] ;  /* 0x01000100ff0677ac */ /* 0x000e220008000a00 */
[----:B-1----:R-:W-:-:S05]  /*0060*/  IMAD.WIDE.U32 R2, R10, 0x4, R2 ;  /* 0x000000040a027825 */ /* 0x002fca00078e0002 */
[----:B--2---:R-:W2:Y:S01]  /*0070*/  LDG.E R11, desc[UR4][R2.64] ;  /* 0x00000004020b7981 */ /* 0x004ea2000c1e1900 */
[----:B------:R-:W-:Y:S01]  /*0080*/  MOV R0, 0x0 ;  /* 0x0000000000007802 */ /* 0x000fe20000000f00 */
[----:B------:R-:W1:Y:S01]  /*0090*/  LDCU UR4, c[0x0][0x2f8] ;  /* 0x00005f00ff0477ac */ /* 0x000e620008000800 */
[----:B0-----:R-:W-:Y:S01]  /*00a0*/  IMAD.U32 R4, RZ, RZ, UR6 ;  /* 0x00000006ff047e24 */ /* 0x001fe2000f8e00ff */
[----:B------:R-:W-:Y:S01]  /*00b0*/  MOV R5, UR7 ;  /* 0x0000000700057c02 */ /* 0x000fe20008000f00 */
[----:B------:R0:W3:Y:S01]  /*00c0*/  LDC.64 R8, c[0x4][R0] ;  /* 0x0100000000087b82 */ /* 0x0000e20000000a00 */
[----:B------:R-:W4:Y:S01]  /*00d0*/  LDCU UR5, c[0x0][0x2fc] ;  /* 0x00005f80ff0577ac */ /* 0x000f220008000800 */
[----:B-1----:R-:W-:-:S05]  /*00e0*/  IADD3 R6, P0, PT, R1, UR4, RZ ;  /* 0x0000000401067c10 */ /* 0x002fca000ff1e0ff */
[----:B----4-:R-:W-:Y:S01]  /*00f0*/  IMAD.X R7, RZ, RZ, UR5, P0 ;  /* 0x00000005ff077e24 */ /* 0x010fe200080e06ff */
[----:B--23--:R0:W-:Y:S07]  /*0100*/  STL.64 [R1], R10 ;  /* 0x0000000a01007387 */ /* 0x00c1ee0000100a00 */
[----:B------:R-:W-:-:S07]  /*0110*/  LEPC R20, `(.L_x_2) ;  /* 0x000000001014794e */ /* 0x000fce0000000000 */
[----:B0-----:R-:W-:Y:S05]  /*0120*/  CALL.ABS.NOINC R8 ;  /* 0x0000000008007343 */ /* 0x001fea0003c00000 */
.L_x_2:
[----:B------:R-:W-:Y:S05]  /*0130*/  EXIT ;  /* 0x000000000000794d */ /* 0x000fea0003800000 */
.L_x_3:
        /* <DEDUP_REMOVED lines=12> */
.L_x_5:


//--------------------- .nv.global.init           --------------------------
	.section	.nv.global.init,"aw",@progbits
.nv.global.init:
	.type		$str,@object
	.size		$str,($str$1 - $str)
$str:
        /*0000*/ 	.byte	0x74, 0x68, 0x72, 0x65, 0x61, 0x64, 0x49, 0x64, 0x78, 0x3a, 0x20, 0x25, 0x64, 0x2c, 0x20, 0x76
        /*0010*/ 	.byte	0x61, 0x6c, 0x75, 0x65, 0x3a, 0x20, 0x25, 0x64, 0x0a, 0x00
	.type		$str$1,@object
	.size		$str$1,(.L_1 - $str$1)
$str$1:
        /*001a*/ 	.byte	0x62, 0x6c, 0x6f, 0x63, 0x6b, 0x49, 0x64, 0x78, 0x2e, 0x78, 0x3a, 0x20, 0x25, 0x64, 0x2c, 0x20
        /*002a*/ 	.byte	0x74, 0x68, 0x72, 0x65, 0x61, 0x64, 0x49, 0x64, 0x78, 0x2e, 0x78, 0x3a, 0x20, 0x25, 0x64, 0x2c
        /*003a*/ 	.byte	0x20, 0x67, 0x69, 0x64, 0x3a, 0x20, 0x25, 0x64, 0x2c, 0x20, 0x76, 0x61, 0x6c, 0x75, 0x65, 0x3a
        /*004a*/ 	.byte	0x20, 0x25, 0x64, 0x0a, 0x00
.L_1:


//--------------------- .nv.shared.reserved.0     --------------------------
	.section	.nv.shared.reserved.0,"aw",@nobits
	.weak		__nv_reservedSMEM_offset_0_alias
	.size		__nv_reservedSMEM_offset_0_alias, 0, 64
	.other		__nv_reservedSMEM_offset_0_alias,@"STO_CUDA_RESERVED_SHARED STV_DEFAULT"
__nv_reservedSMEM_offset_0_alias:
	.zero		0
	.zero		64


//--------------------- .nv.constant0._Z22unique_gid_calculationPi --------------------------
	.section	.nv.constant0._Z22unique_gid_calculationPi,"a",@progbits
	.sectionflags	@""
	.align	4
.nv.constant0._Z22unique_gid_calculationPi:
	.zero		904


//--------------------- .nv.constant0._Z27unique_index_calc_threadIdxPi --------------------------
	.section	.nv.constant0._Z27unique_index_calc_threadIdxPi,"a",@progbits
	.sectionflags	@""
	.align	4
.nv.constant0._Z27unique_index_calc_threadIdxPi:
	.zero		904


//--------------------- SYMBOLS --------------------------

	.type		.nv.reservedSmem.offset0,@object
	.size		.nv.reservedSmem.offset0,0x4
	.type		vprintf,@function
